//
// Generated by NVIDIA NVVM Compiler
//
// Compiler Build ID: CL-36424714
// Cuda compilation tools, release 13.0, V13.0.88
// Based on NVVM 20.0.0
//

.version 9.0
.target sm_100
.address_size 64

	// .globl	_Z5mmultP6__halfS0_PfS1_

.visible .entry _Z5mmultP6__halfS0_PfS1_(
	.param .u64 .ptr .align 1 _Z5mmultP6__halfS0_PfS1__param_0,
	.param .u64 .ptr .align 1 _Z5mmultP6__halfS0_PfS1__param_1,
	.param .u64 .ptr .align 1 _Z5mmultP6__halfS0_PfS1__param_2,
	.param .u64 .ptr .align 1 _Z5mmultP6__halfS0_PfS1__param_3
)
{


	ret;

}


// ===== COMPILED SASS (sm_100) =====

	.target	sm_100

	.elftype	@"ET_EXEC"


//--------------------- .note.nv.tkinfo           --------------------------
	.section	.note.nv.tkinfo,"",@"SHT_NOTE"
	.sectionflags	@"SHF_NOTE_NV_TKINFO"
	.tkinfo
        /*0018*/ 	.word	0x00000002
        /*0030*/ 	.string	""
        /*0030*/ 	.string	"ptxas"
        /*0030*/ 	.string	"Cuda compilation tools, release 13.0, V13.0.88"
        /*0030*/ 	.string	"Build cuda_13.0.r13.0/compiler.36424714_0"
        /*0030*/ 	.string	"-arch sm_100 -m 64 "



//--------------------- .note.nv.cuinfo           --------------------------
	.section	.note.nv.cuinfo,"",@"SHT_NOTE"
	.sectionflags	@"SHF_NOTE_NV_CUINFO"
        /*0018*/ 	.short	0x0002
        /*001a*/ 	.short	0x0064
        /*001c*/ 	.short	0x0082
	.zero		2


//--------------------- .nv.info                  --------------------------
	.section	.nv.info,"",@"SHT_CUDA_INFO"
	.align	4


	//----- nvinfo : EIATTR_REGCOUNT
	.align		4
        /*0000*/ 	.byte	0x04, 0x2f
        /*0002*/ 	.short	(.L_1 - .L_0)
	.align		4
.L_0:
        /*0004*/ 	.word	index@(_Z5mmultP6__halfS0_PfS1_)
        /*0008*/ 	.word	0x00000004


	//----- nvinfo : EIATTR_FRAME_SIZE
	.align		4
.L_1:
        /*000c*/ 	.byte	0x04, 0x11
        /*000e*/ 	.short	(.L_3 - .L_2)
	.align		4
.L_2:
        /*0010*/ 	.word	index@(_Z5mmultP6__halfS0_PfS1_)
        /*0014*/ 	.word	0x00000000


	//----- nvinfo : EIATTR_MIN_STACK_SIZE
	.align		4
.L_3:
        /*0018*/ 	.byte	0x04, 0x12
        /*001a*/ 	.short	(.L_5 - .L_4)
	.align		4
.L_4:
        /*001c*/ 	.word	index@(_Z5mmultP6__halfS0_PfS1_)
        /*0020*/ 	.word	0x00000000
.L_5:


//--------------------- .nv.compat                --------------------------
	.section	.nv.compat,"",@"SHT_CUDA_COMPAT_INFO"
	.align	4
        /*0000*/ 	.byte	0x02, 0x09, 0x00, 0x00, 0x02, 0x02, 0x01, 0x00, 0x02, 0x05, 0x05, 0x00, 0x03, 0x07, 0x01, 0x01
        /*0010*/ 	.byte	0x02, 0x03, 0x00, 0x00, 0x02, 0x06, 0x01, 0x00, 0x04, 0x0b, 0x08, 0x00, 0x09, 0x00, 0x00, 0x00
        /*0020*/ 	.byte	0x00, 0x00, 0x00, 0x00


//--------------------- .nv.info._Z5mmultP6__halfS0_PfS1_ --------------------------
	.section	.nv.info._Z5mmultP6__halfS0_PfS1_,"",@"SHT_CUDA_INFO"
	.sectionflags	@""
	.align	4


	//----- nvinfo : EIATTR_CUDA_API_VERSION
	.align		4
        /*0000*/ 	.byte	0x04, 0x37
        /*0002*/ 	.short	(.L_7 - .L_6)
.L_6:
        /*0004*/ 	.word	0x00000082


	//----- nvinfo : EIATTR_KPARAM_INFO
	.align		4
.L_7:
        /*0008*/ 	.byte	0x04, 0x17
        /*000a*/ 	.short	(.L_9 - .L_8)
.L_8:
        /*000c*/ 	.word	0x00000000
        /*0010*/ 	.short	0x0003
        /*0012*/ 	.short	0x0018
        /*0014*/ 	.byte	0x00, 0xf5, 0x21, 0x00


	//----- nvinfo : EIATTR_KPARAM_INFO
	.align		4
.L_9:
        /*0018*/ 	.byte	0x04, 0x17
        /*001a*/ 	.short	(.L_11 - .L_10)
.L_10:
        /*001c*/ 	.word	0x00000000
        /*0020*/ 	.short	0x0002
        /*0022*/ 	.short	0x0010
        /*0024*/ 	.byte	0x00, 0xf5, 0x21, 0x00


	//----- nvinfo : EIATTR_KPARAM_INFO
	.align		4
.L_11:
        /*0028*/ 	.byte	0x04, 0x17
        /*002a*/ 	.short	(.L_13 - .L_12)
.L_12:
        /*002c*/ 	.word	0x00000000
        /*0030*/ 	.short	0x0001
        /*0032*/ 	.short	0x0008
        /*0034*/ 	.byte	0x00, 0xf5, 0x21, 0x00


	//----- nvinfo : EIATTR_KPARAM_INFO
	.align		4
.L_13:
        /*0038*/ 	.byte	0x04, 0x17
        /*003a*/ 	.short	(.L_15 - .L_14)
.L_14:
        /*003c*/ 	.word	0x00000000
        /*0040*/ 	.short	0x0000
        /*0042*/ 	.short	0x0000
        /*0044*/ 	.byte	0x00, 0xf5, 0x21, 0x00


	//----- nvinfo : EIATTR_SPARSE_MMA_MASK
	.align		4
.L_15:
        /*0048*/ 	.byte	0x03, 0x50
        /*004a*/ 	.short	0x0000


	//----- nvinfo : EIATTR_MAXREG_COUNT
	.align		4
        /*004c*/ 	.byte	0x03, 0x1b
        /*004e*/ 	.short	0x00ff


	//----- nvinfo : EIATTR_MERCURY_ISA_VERSION
	.align		4
        /*0050*/ 	.byte	0x03, 0x5f
        /*0052*/ 	.short	0x0101


	//----- nvinfo : EIATTR_VRC_CTA_INIT_COUNT
	.align		4
        /*0054*/ 	.byte	0x02, 0x4a
	.zero		1
	.zero		1


	//----- nvinfo : EIATTR_EXIT_INSTR_OFFSETS
	.align		4
        /*0058*/ 	.byte	0x04, 0x1c
        /*005a*/ 	.short	(.L_17 - .L_16)


	//   ....[0]....
.L_16:
        /*005c*/ 	.word	0x00000010


	//----- nvinfo : EIATTR_CBANK_PARAM_SIZE
	.align		4
.L_17:
        /*0060*/ 	.byte	0x03, 0x19
        /*0062*/ 	.short	0x0020


	//----- nvinfo : EIATTR_PARAM_CBANK
	.align		4
        /*0064*/ 	.byte	0x04, 0x0a
        /*0066*/ 	.short	(.L_19 - .L_18)
	.align		4
.L_18:
        /*0068*/ 	.word	index@(.nv.constant0._Z5mmultP6__halfS0_PfS1_)
        /*006c*/ 	.short	0x0380
        /*006e*/ 	.short	0x0020


	//----- nvinfo : EIATTR_SW_WAR
	.align		4
.L_19:
        /*0070*/ 	.byte	0x04, 0x36
        /*0072*/ 	.short	(.L_21 - .L_20)
.L_20:
        /*0074*/ 	.word	0x00000008
.L_21:


//--------------------- .nv.callgraph             --------------------------
	.section	.nv.callgraph,"",@"SHT_CUDA_CALLGRAPH"
	.align	4
	.sectionentsize	8
	.align		4
        /*0000*/ 	.word	0x00000000
	.align		4
        /*0004*/ 	.word	0xffffffff
	.align		4
        /*0008*/ 	.word	0x00000000
	.align		4
        /*000c*/ 	.word	0xfffffffe
	.align		4
        /*0010*/ 	.word	0x00000000
	.align		4
        /*0014*/ 	.word	0xfffffffd
	.align		4
        /*0018*/ 	.word	0x00000000
	.align		4
        /*001c*/ 	.word	0xfffffffc


//--------------------- .text._Z5mmultP6__halfS0_PfS1_ --------------------------
	.section	.text._Z5mmultP6__halfS0_PfS1_,"ax",@progbits
	.align	128
        .global         _Z5mmultP6__halfS0_PfS1_
        .type           _Z5mmultP6__halfS0_PfS1_,@function
        .size           _Z5mmultP6__halfS0_PfS1_,(.L_x_1 - _Z5mmultP6__halfS0_PfS1_)
        .other          _Z5mmultP6__halfS0_PfS1_,@"STO_CUDA_ENTRY STV_DEFAULT"
_Z5mmultP6__halfS0_PfS1_:
.text._Z5mmultP6__halfS0_PfS1_:
[----:B------:R-:W-:Y:S01]  /*0000*/  LDC R1, c[0x0][0x37c] ;  /* 0x0000df00ff017b82 */ /* 0x000fe20000000800 */
[----:B------:R-:W-:Y:S05]  /*0010*/  EXIT ;  /* 0x000000000000794d */ /* 0x000fea0003800000 */
.L_x_0:
[----:B------:R-:W-:-:S00]  /*0020*/  BRA `(.L_x_0) ;  /* 0xfffffffc00fc7947 */ /* 0x000fc0000383ffff */
[----:B------:R-:W-:-:S00]  /*0030*/  NOP ;  /* 0x0000000000007918 */ /* 0x000fc00000000000 */
        /* <DEDUP_REMOVED lines=12> */
.L_x_1:


//--------------------- .nv.shared.reserved.0     --------------------------
	.section	.nv.shared.reserved.0,"aw",@nobits
	.weak		__nv_reservedSMEM_offset_0_alias
	.size		__nv_reservedSMEM_offset_0_alias, 0, 64
	.other		__nv_reservedSMEM_offset_0_alias,@"STO_CUDA_RESERVED_SHARED STV_DEFAULT"
__nv_reservedSMEM_offset_0_alias:
	.zero		0
	.zero		64


//--------------------- .nv.constant0._Z5mmultP6__halfS0_PfS1_ --------------------------
	.section	.nv.constant0._Z5mmultP6__halfS0_PfS1_,"a",@progbits
	.sectionflags	@""
	.align	4
.nv.constant0._Z5mmultP6__halfS0_PfS1_:
	.zero		928


//--------------------- SYMBOLS --------------------------

	.type		.nv.reservedSmem.offset0,@object
	.size		.nv.reservedSmem.offset0,0x4
